	.headerflags	@"EF_CUDA_TEXMODE_UNIFIED EF_CUDA_64BIT_ADDRESS EF_CUDA_ACCELERATORS EF_CUDA_SM90 EF_CUDA_VIRTUAL_SM(EF_CUDA_SM90)"
	.elftype	@"ET_EXEC"


//--------------------- .nv.info                  --------------------------
	.section	.nv.info,"",@"SHT_CUDA_INFO"
	.align	4


	//----- nvinfo : EIATTR_REGCOUNT
	.align		4
        /*0000*/ 	.byte	0x04, 0x2f
        /*0002*/ 	.short	(.L_1 - .L_0)
	.align		4
.L_0:
        /*0004*/ 	.word	index@(triton_poi_fused_convolution_27)
        /*0008*/ 	.word	0x00000018


	//----- nvinfo : EIATTR_MIN_STACK_SIZE
	.align		4
.L_1:
        /*000c*/ 	.byte	0x04, 0x12
        /*000e*/ 	.short	(.L_3 - .L_2)
	.align		4
.L_2:
        /*0010*/ 	.word	index@(triton_poi_fused_convolution_27)
        /*0014*/ 	.word	0x00000000


	//----- nvinfo : EIATTR_FRAME_SIZE
	.align		4
.L_3:
        /*0018*/ 	.byte	0x04, 0x11
        /*001a*/ 	.short	(.L_5 - .L_4)
	.align		4
.L_4:
        /*001c*/ 	.word	index@(triton_poi_fused_convolution_27)
        /*0020*/ 	.word	0x00000000


	//----- nvinfo : EIATTR_MIN_STACK_SIZE
	.align		4
.L_5:
        /*0024*/ 	.byte	0x04, 0x12
        /*0026*/ 	.short	(.L_7 - .L_6)
	.align		4
.L_6:
        /*0028*/ 	.word	index@(triton_poi_fused_convolution_27)
        /*002c*/ 	.word	0x00000000
.L_7:


//--------------------- .nv.info.triton_poi_fused_convolution_27 --------------------------
	.section	.nv.info.triton_poi_fused_convolution_27,"",@"SHT_CUDA_INFO"
	.sectionflags	@""
	.align	4


	//----- nvinfo : EIATTR_CUDA_API_VERSION
	.align		4
        /*0000*/ 	.byte	0x04, 0x37
        /*0002*/ 	.short	(.L_9 - .L_8)
.L_8:
        /*0004*/ 	.word	0x0000007c


	//----- nvinfo : EIATTR_KPARAM_INFO
	.align		4
.L_9:
        /*0008*/ 	.byte	0x04, 0x17
        /*000a*/ 	.short	(.L_11 - .L_10)
.L_10:
        /*000c*/ 	.word	0x00000000
        /*0010*/ 	.short	0x0003
        /*0012*/ 	.short	0x0014
        /*0014*/ 	.byte	0x00, 0xf0, 0x11, 0x00


	//----- nvinfo : EIATTR_KPARAM_INFO
	.align		4
.L_11:
        /*0018*/ 	.byte	0x04, 0x17
        /*001a*/ 	.short	(.L_13 - .L_12)
.L_12:
        /*001c*/ 	.word	0x00000000
        /*0020*/ 	.short	0x0002
        /*0022*/ 	.short	0x0010
        /*0024*/ 	.byte	0x00, 0xf0, 0x11, 0x00


	//----- nvinfo : EIATTR_KPARAM_INFO
	.align		4
.L_13:
        /*0028*/ 	.byte	0x04, 0x17
        /*002a*/ 	.short	(.L_15 - .L_14)
.L_14:
        /*002c*/ 	.word	0x00000000
        /*0030*/ 	.short	0x0001
        /*0032*/ 	.short	0x0008
        /*0034*/ 	.byte	0x00, 0xf4, 0x21, 0x00


	//----- nvinfo : EIATTR_KPARAM_INFO
	.align		4
.L_15:
        /*0038*/ 	.byte	0x04, 0x17
        /*003a*/ 	.short	(.L_17 - .L_16)
.L_16:
        /*003c*/ 	.word	0x00000000
        /*0040*/ 	.short	0x0000
        /*0042*/ 	.short	0x0000
        /*0044*/ 	.byte	0x00, 0xf4, 0x21, 0x00


	//----- nvinfo : EIATTR_SPARSE_MMA_MASK
	.align		4
.L_17:
        /*0048*/ 	.byte	0x03, 0x50
        /*004a*/ 	.short	0x0000


	//----- nvinfo : EIATTR_MAXREG_COUNT
	.align		4
        /*004c*/ 	.byte	0x03, 0x1b
        /*004e*/ 	.short	0x00ff


	//----- nvinfo : EIATTR_EXIT_INSTR_OFFSETS
	.align		4
        /*0050*/ 	.byte	0x04, 0x1c
        /*0052*/ 	.short	(.L_19 - .L_18)


	//   ....[0]....
.L_18:
        /*0054*/ 	.word	0x00000610


	//   ....[1]....
        /*0058*/ 	.word	0x00000660


	//----- nvinfo : EIATTR_REQNTID
	.align		4
.L_19:
        /*005c*/ 	.byte	0x04, 0x10
        /*005e*/ 	.short	(.L_21 - .L_20)
.L_20:
        /*0060*/ 	.word	0x00000080
        /*0064*/ 	.word	0x00000001
        /*0068*/ 	.word	0x00000001


	//----- nvinfo : EIATTR_CBANK_PARAM_SIZE
	.align		4
.L_21:
        /*006c*/ 	.byte	0x03, 0x19
        /*006e*/ 	.short	0x0018


	//----- nvinfo : EIATTR_PARAM_CBANK
	.align		4
        /*0070*/ 	.byte	0x04, 0x0a
        /*0072*/ 	.short	(.L_23 - .L_22)
	.align		4
.L_22:
        /*0074*/ 	.word	index@(.nv.constant0.triton_poi_fused_convolution_27)
        /*0078*/ 	.short	0x0210
        /*007a*/ 	.short	0x0018


	//----- nvinfo : EIATTR_SW_WAR
	.align		4
.L_23:
        /*007c*/ 	.byte	0x04, 0x36
        /*007e*/ 	.short	(.L_25 - .L_24)
.L_24:
        /*0080*/ 	.word	0x00000008
.L_25:


//--------------------- .nv.callgraph             --------------------------
	.section	.nv.callgraph,"",@"SHT_CUDA_CALLGRAPH"
	.align	4
	.sectionentsize	8
	.align		4
        /*0000*/ 	.word	0x00000000
	.align		4
        /*0004*/ 	.word	0xffffffff
	.align		4
        /*0008*/ 	.word	0x00000000
	.align		4
        /*000c*/ 	.word	0xfffffffe
	.align		4
        /*0010*/ 	.word	0x00000000
	.align		4
        /*0014*/ 	.word	0xfffffffd
	.align		4
        /*0018*/ 	.word	0x00000000
	.align		4
        /*001c*/ 	.word	0xfffffffc


//--------------------- .text.triton_poi_fused_convolution_27 --------------------------
	.section	.text.triton_poi_fused_convolution_27,"ax",@progbits
	.sectionflags	@"SHF_BARRIERS=1"
	.align	128
        .global         triton_poi_fused_convolution_27
        .type           triton_poi_fused_convolution_27,@function
        .size           triton_poi_fused_convolution_27,(.L_x_1 - triton_poi_fused_convolution_27)
        .other          triton_poi_fused_convolution_27,@"STO_CUDA_ENTRY STV_DEFAULT"
triton_poi_fused_convolution_27:
.text.triton_poi_fused_convolution_27:
[----:B------:R-:W0:Y:S02]  /*0000*/  LDC R1, c[0x0][0x28] ;  /* 0x00000a00ff017b82 */ /* 0x000e240000000800 */
[----:B------:R-:W1:Y:S01]  /*0010*/  S2R R0, SR_TID.X ;  /* 0x0000000000007919 */ /* 0x000e620000002100 */
[----:B------:R-:W2:Y:S01]  /*0020*/  LDC.64 R8, c[0x0][0x210] ;  /* 0x00008400ff087b82 */ /* 0x000ea20000000a00 */
[----:B------:R-:W-:Y:S01]  /*0030*/  ULDC.64 UR6, c[0x0][0x208] ;  /* 0x0000820000067ab9 */ /* 0x000fe20000000a00 */
[----:B------:R-:W3:Y:S01]  /*0040*/  S2R R3, SR_CTAID.Y ;  /* 0x0000000000037919 */ /* 0x000ee20000002600 */
[----:B------:R-:W4:Y:S01]  /*0050*/  S2R R2, SR_CTAID.X ;  /* 0x0000000000027919 */ /* 0x000f220000002500 */
[----:B-1----:R-:W-:Y:S01]  /*0060*/  SHF.R.U32.HI R12, RZ, 0x2, R0 ;  /* 0x00000002ff0c7819 */ /* 0x002fe20000011600 */
[----:B------:R-:W-:Y:S02]  /*0070*/  IMAD.SHL.U32 R16, R0, 0x4, RZ ;  /* 0x0000000400107824 */ /* 0x000fe400078e00ff */
[----:B---3--:R-:W-:Y:S01]  /*0080*/  IMAD.SHL.U32 R3, R3, 0x40, RZ ;  /* 0x0000004003037824 */ /* 0x008fe200078e00ff */
[----:B------:R-:W-:Y:S01]  /*0090*/  SGXT.U32 R12, R12, 0x5 ;  /* 0x000000050c0c781a */ /* 0x000fe20000000000 */
[----:B----4-:R-:W-:-:S03]  /*00a0*/  IMAD.SHL.U32 R2, R2, 0x10, RZ ;  /* 0x0000001002027824 */ /* 0x010fc600078e00ff */
[----:B------:R-:W-:Y:S02]  /*00b0*/  LOP3.LUT R4, R3, R12, RZ, 0xfc, !PT ;  /* 0x0000000c03047212 */ /* 0x000fe400078efcff */
[----:B------:R-:W-:Y:S02]  /*00c0*/  LOP3.LUT R10, R3, 0x20, R12, 0xfe, !PT ;  /* 0x00000020030a7812 */ /* 0x000fe400078efe0c */
[----:B------:R-:W-:Y:S02]  /*00d0*/  SHF.R.S32.HI R5, RZ, 0x1f, R4 ;  /* 0x0000001fff057819 */ /* 0x000fe40000011404 */
[----:B------:R-:W-:Y:S02]  /*00e0*/  SHF.R.S32.HI R7, RZ, 0x1f, R10 ;  /* 0x0000001fff077819 */ /* 0x000fe4000001140a */
[----:B------:R-:W-:Y:S02]  /*00f0*/  LEA.HI R5, R5, R4, RZ, 0x7 ;  /* 0x0000000405057211 */ /* 0x000fe400078f38ff */
[----:B------:R-:W-:-:S02]  /*0100*/  LEA.HI R6, R7, R10, RZ, 0x7 ;  /* 0x0000000a07067211 */ /* 0x000fc400078f38ff */
[----:B------:R-:W-:Y:S02]  /*0110*/  LOP3.LUT R13, R2, 0xc, R16, 0xf8, !PT ;  /* 0x0000000c020d7812 */ /* 0x000fe400078ef810 */
[C---:B------:R-:W-:Y:S01]  /*0120*/  LOP3.LUT R7, R5.reuse, 0xfffff80, RZ, 0xc0, !PT ;  /* 0x0fffff8005077812 */ /* 0x040fe200078ec0ff */
[----:B------:R-:W-:Y:S01]  /*0130*/  IMAD.SHL.U32 R5, R5, 0x20, RZ ;  /* 0x0000002005057824 */ /* 0x000fe200078e00ff */
[C---:B------:R-:W-:Y:S01]  /*0140*/  LOP3.LUT R11, R6.reuse, 0xfffff80, RZ, 0xc0, !PT ;  /* 0x0fffff80060b7812 */ /* 0x040fe200078ec0ff */
[----:B------:R-:W-:Y:S01]  /*0150*/  IMAD.SHL.U32 R6, R6, 0x20, RZ ;  /* 0x0000002006067824 */ /* 0x000fe200078e00ff */
[C---:B------:R-:W-:Y:S01]  /*0160*/  ISETP.GE.AND P0, PT, R13.reuse, 0x10, PT ;  /* 0x000000100d00780c */ /* 0x040fe20003f06270 */
[----:B------:R-:W-:Y:S02]  /*0170*/  VIADD R14, R13, 0x800 ;  /* 0x000008000d0e7836 */ /* 0x000fe40000000000 */
[----:B------:R-:W-:Y:S01]  /*0180*/  IMAD.IADD R7, R4, 0x1, -R7 ;  /* 0x0000000104077824 */ /* 0x000fe200078e0a07 */
[----:B------:R-:W-:Y:S01]  /*0190*/  LOP3.LUT R18, R6, 0xfffff000, RZ, 0xc0, !PT ;  /* 0xfffff00006127812 */ /* 0x000fe200078ec0ff */
[----:B------:R-:W-:Y:S01]  /*01a0*/  IMAD.IADD R11, R10, 0x1, -R11 ;  /* 0x000000010a0b7824 */ /* 0x000fe200078e0a0b */
[----:B------:R-:W-:Y:S01]  /*01b0*/  LOP3.LUT R6, R5, 0xfffff000, RZ, 0xc0, !PT ;  /* 0xfffff00005067812 */ /* 0x000fe200078ec0ff */
[----:B------:R-:W-:Y:S01]  /*01c0*/  IMAD R7, R7, 0x10, R14 ;  /* 0x0000001007077824 */ /* 0x000fe200078e020e */
[----:B------:R-:W-:Y:S01]  /*01d0*/  ISETP.LT.AND P1, PT, R4, 0x200, !P0 ;  /* 0x000002000400780c */ /* 0x000fe20004721270 */
[----:B------:R-:W-:Y:S01]  /*01e0*/  IMAD R11, R11, 0x10, R18 ;  /* 0x000000100b0b7824 */ /* 0x000fe200078e0212 */
[----:B------:R-:W-:Y:S01]  /*01f0*/  ISETP.LT.AND P0, PT, R10, 0x200, !P0 ;  /* 0x000002000a00780c */ /* 0x000fe20004701270 */
[----:B------:R-:W-:Y:S01]  /*0200*/  IMAD.IADD R15, R7, 0x1, R6 ;  /* 0x00000001070f7824 */ /* 0x000fe200078e0206 */
[----:B------:R-:W-:Y:S01]  /*0210*/  CS2R R4, SRZ ;  /* 0x0000000000047805 */ /* 0x000fe2000001ff00 */
[----:B------:R-:W-:Y:S01]  /*0220*/  IMAD.IADD R11, R14, 0x1, R11 ;  /* 0x000000010e0b7824 */ /* 0x000fe200078e020b */
[----:B------:R-:W-:Y:S01]  /*0230*/  CS2R R6, SRZ ;  /* 0x0000000000067805 */ /* 0x000fe2000001ff00 */
[----:B--2---:R-:W-:-:S04]  /*0240*/  IMAD.WIDE R14, R15, 0x4, R8 ;  /* 0x000000040f0e7825 */ /* 0x004fc800078e0208 */
[----:B------:R-:W-:Y:S01]  /*0250*/  IMAD.WIDE R18, R11, 0x4, R8 ;  /* 0x000000040b127825 */ /* 0x000fe200078e0208 */
[----:B------:R-:W-:Y:S02]  /*0260*/  CS2R R8, SRZ ;  /* 0x0000000000087805 */ /* 0x000fe4000001ff00 */
[----:B------:R-:W-:Y:S01]  /*0270*/  CS2R R10, SRZ ;  /* 0x00000000000a7805 */ /* 0x000fe2000001ff00 */
[----:B------:R1:W2:Y:S05]  /*0280*/  @P1 LDG.E.EL.128 R4, desc[UR6][R14.64] ;  /* 0x000000060e041981 */ /* 0x0002aa000c2e1d00 */
[----:B------:R3:W4:Y:S01]  /*0290*/  @P0 LDG.E.EL.128 R8, desc[UR6][R18.64] ;  /* 0x0000000612080981 */ /* 0x000722000c2e1d00 */
[----:B------:R-:W5:Y:S01]  /*02a0*/  S2UR UR5, SR_CgaCtaId ;  /* 0x00000000000579c3 */ /* 0x000f620000008800 */
[----:B------:R-:W-:Y:S01]  /*02b0*/  IMAD.SHL.U32 R13, R0, 0x100, RZ ;  /* 0x00000100000d7824 */ /* 0x000fe200078e00ff */
[----:B------:R-:W-:Y:S01]  /*02c0*/  UMOV UR4, 0x400 ;  /* 0x0000040000047882 */ /* 0x000fe20000000000 */
[----:B------:R-:W-:-:S03]  /*02d0*/  LOP3.LUT R3, R3, 0x3c, R16, 0xf8, !PT ;  /* 0x0000003c03037812 */ /* 0x000fc600078ef810 */
[----:B------:R-:W-:Y:S02]  /*02e0*/  LOP3.LUT R13, R13, 0x300, RZ, 0xc0, !PT ;  /* 0x000003000d0d7812 */ /* 0x000fe400078ec0ff */
[----:B------:R-:W-:Y:S02]  /*02f0*/  ISETP.GE.AND P0, PT, R3, 0x200, PT ;  /* 0x000002000300780c */ /* 0x000fe40003f06270 */
[C---:B-1----:R-:W-:Y:S02]  /*0300*/  LOP3.LUT R14, R13.reuse, R12, RZ, 0xfc, !PT ;  /* 0x0000000c0d0e7212 */ /* 0x042fe400078efcff */
[C---:B------:R-:W-:Y:S02]  /*0310*/  LOP3.LUT R15, R13.reuse, 0x40, RZ, 0xfc, !PT ;  /* 0x000000400d0f7812 */ /* 0x040fe400078efcff */
[C---:B------:R-:W-:Y:S02]  /*0320*/  LOP3.LUT R17, R13.reuse, 0x80, RZ, 0xfc, !PT ;  /* 0x000000800d117812 */ /* 0x040fe400078efcff */
[----:B------:R-:W-:-:S02]  /*0330*/  LOP3.LUT R21, R13, 0xc0, RZ, 0xfc, !PT ;  /* 0x000000c00d157812 */ /* 0x000fc400078efcff */
[-C--:B------:R-:W-:Y:S02]  /*0340*/  LEA.HI R13, R13, R14.reuse, RZ, 0x1c ;  /* 0x0000000e0d0d7211 */ /* 0x080fe400078fe0ff */
[-C--:B------:R-:W-:Y:S02]  /*0350*/  LEA.HI R15, R15, R14.reuse, RZ, 0x1c ;  /* 0x0000000e0f0f7211 */ /* 0x080fe400078fe0ff */
[-C--:B------:R-:W-:Y:S01]  /*0360*/  LEA.HI R20, R17, R14.reuse, RZ, 0x1c ;  /* 0x0000000e11147211 */ /* 0x080fe200078fe0ff */
[----:B-----5:R-:W-:Y:S01]  /*0370*/  UPRMT UR4, UR5, 0x654, UR4 ;  /* 0x0000065405047896 */ /* 0x020fe20008000004 */
[----:B------:R-:W-:Y:S02]  /*0380*/  LEA.HI R14, R21, R14, RZ, 0x1c ;  /* 0x0000000e150e7211 */ /* 0x000fe400078fe0ff */
[----:B------:R-:W-:Y:S02]  /*0390*/  SHF.R.U32.HI R12, RZ, 0x2, R0 ;  /* 0x00000002ff0c7819 */ /* 0x000fe40000011600 */
[----:B------:R-:W-:-:S02]  /*03a0*/  LOP3.LUT R17, R16, 0x1fc, RZ, 0xc0, !PT ;  /* 0x000001fc10117812 */ /* 0x000fc400078ec0ff */
[----:B---3--:R-:W-:Y:S02]  /*03b0*/  LEA R19, R13, UR4, 0x2 ;  /* 0x000000040d137c11 */ /* 0x008fe4000f8e10ff */
[----:B------:R-:W-:Y:S02]  /*03c0*/  LEA R18, R15, UR4, 0x2 ;  /* 0x000000040f127c11 */ /* 0x000fe4000f8e10ff */
[----:B------:R-:W-:Y:S02]  /*03d0*/  LEA R21, R20, UR4, 0x2 ;  /* 0x0000000414157c11 */ /* 0x000fe4000f8e10ff */
[----:B------:R-:W-:Y:S02]  /*03e0*/  LEA R20, R14, UR4, 0x2 ;  /* 0x000000040e147c11 */ /* 0x000fe4000f8e10ff */
[----:B------:R-:W-:Y:S02]  /*03f0*/  LOP3.LUT R12, R12, 0x1c, RZ, 0xc0, !PT ;  /* 0x0000001c0c0c7812 */ /* 0x000fe400078ec0ff */
[----:B------:R-:W-:-:S03]  /*0400*/  SHF.R.U32.HI R0, RZ, 0x4, R0 ;  /* 0x00000004ff007819 */ /* 0x000fc60000011600 */
[----:B------:R-:W-:-:S05]  /*0410*/  IMAD.IADD R12, R17, 0x1, R12 ;  /* 0x00000001110c7824 */ /* 0x000fca00078e020c */
[----:B------:R-:W-:Y:S01]  /*0420*/  LEA R12, R12, UR4, 0x2 ;  /* 0x000000040c0c7c11 */ /* 0x000fe2000f8e10ff */
[----:B--2---:R-:W-:Y:S04]  /*0430*/  STS [R19], R4 ;  /* 0x0000000413007388 */ /* 0x004fe80000000800 */
[----:B------:R1:W-:Y:S04]  /*0440*/  STS [R18+0x100], R5 ;  /* 0x0001000512007388 */ /* 0x0003e80000000800 */
[----:B------:R2:W-:Y:S04]  /*0450*/  STS [R21+0x200], R6 ;  /* 0x0002000615007388 */ /* 0x0005e80000000800 */
[----:B------:R3:W-:Y:S01]  /*0460*/  STS [R20+0x300], R7 ;  /* 0x0003000714007388 */ /* 0x0007e20000000800 */
[----:B-1----:R-:W1:Y:S03]  /*0470*/  LDC.64 R4, c[0x0][0x218] ;  /* 0x00008600ff047b82 */ /* 0x002e660000000a00 */
[----:B----4-:R-:W-:Y:S01]  /*0480*/  STS [R19+0x80], R8 ;  /* 0x0000800813007388 */ /* 0x010fe20000000800 */
[----:B--2---:R-:W-:-:S03]  /*0490*/  SHF.R.S32.HI R6, RZ, 0x1f, R3 ;  /* 0x0000001fff067819 */ /* 0x004fc60000011403 */
[----:B------:R-:W-:Y:S01]  /*04a0*/  STS [R18+0x180], R9 ;  /* 0x0001800912007388 */ /* 0x000fe20000000800 */
[----:B------:R-:W-:-:S03]  /*04b0*/  LEA.HI R6, R6, R3, RZ, 0x7 ;  /* 0x0000000306067211 */ /* 0x000fc600078f38ff */
[----:B------:R-:W-:Y:S01]  /*04c0*/  STS [R21+0x280], R10 ;  /* 0x0002800a15007388 */ /* 0x000fe20000000800 */
[----:B---3--:R-:W-:Y:S01]  /*04d0*/  SGXT.U32 R7, R0, 0x3 ;  /* 0x000000030007781a */ /* 0x008fe20000000000 */
[C---:B------:R-:W-:Y:S02]  /*04e0*/  IMAD.SHL.U32 R0, R6.reuse, 0x10, RZ ;  /* 0x0000001006007824 */ /* 0x040fe400078e00ff */
[----:B------:R-:W-:Y:S01]  /*04f0*/  STS [R20+0x380], R11 ;  /* 0x0003800b14007388 */ /* 0x000fe20000000800 */
[----:B------:R-:W-:Y:S02]  /*0500*/  LOP3.LUT R6, R6, 0xffffff80, RZ, 0xc0, !PT ;  /* 0xffffff8006067812 */ /* 0x000fe400078ec0ff */
[----:B------:R-:W-:Y:S01]  /*0510*/  LOP3.LUT R7, R2, R7, RZ, 0xfc, !PT ;  /* 0x0000000702077212 */ /* 0x000fe200078efcff */
[----:B------:R-:W-:Y:S01]  /*0520*/  BAR.SYNC.DEFER_BLOCKING 0x0 ;  /* 0x0000000000007b1d */ /* 0x000fe20000010000 */
[----:B------:R-:W-:Y:S02]  /*0530*/  LOP3.LUT R0, R0, 0xfffff800, RZ, 0xc0, !PT ;  /* 0xfffff80000007812 */ /* 0x000fe400078ec0ff */
[----:B------:R-:W-:-:S02]  /*0540*/  LOP3.LUT R2, R17, 0x200, RZ, 0xfc, !PT ;  /* 0x0000020011027812 */ /* 0x000fc400078efcff */
[----:B------:R-:W-:Y:S02]  /*0550*/  IADD3 R6, R0, R3, -R6 ;  /* 0x0000000300067210 */ /* 0x000fe40007ffe806 */
[C---:B------:R-:W-:Y:S02]  /*0560*/  LOP3.LUT R0, R7.reuse, 0x8, RZ, 0xfc, !PT ;  /* 0x0000000807007812 */ /* 0x040fe400078efcff */
[----:B------:R-:W-:Y:S01]  /*0570*/  SHF.R.U32.HI R2, RZ, 0x4, R2 ;  /* 0x00000004ff027819 */ /* 0x000fe20000011602 */
[C---:B------:R-:W-:Y:S01]  /*0580*/  IMAD R3, R7.reuse, 0x80, R6 ;  /* 0x0000008007037824 */ /* 0x040fe200078e0206 */
[----:B------:R-:W-:Y:S02]  /*0590*/  ISETP.LT.AND P1, PT, R7, 0x10, !P0 ;  /* 0x000000100700780c */ /* 0x000fe40004721270 */
[----:B------:R-:W-:Y:S02]  /*05a0*/  ISETP.LT.AND P0, PT, R0, 0x10, !P0 ;  /* 0x000000100000780c */ /* 0x000fe40004701270 */
[----:B------:R-:W-:-:S05]  /*05b0*/  LOP3.LUT R2, R2, 0x3c, RZ, 0xc0, !PT ;  /* 0x0000003c02027812 */ /* 0x000fca00078ec0ff */
[----:B------:R-:W-:Y:S02]  /*05c0*/  IMAD.IADD R17, R17, 0x1, R2 ;  /* 0x0000000111117824 */ /* 0x000fe400078e0202 */
[----:B-1----:R-:W-:Y:S01]  /*05d0*/  IMAD.WIDE R2, R3, 0x4, R4 ;  /* 0x0000000403027825 */ /* 0x002fe200078e0204 */
[----:B------:R-:W1:Y:S02]  /*05e0*/  LDS.128 R12, [R12] ;  /* 0x000000000c0c7984 */ /* 0x000e640000000c00 */
[----:B------:R-:W-:Y:S02]  /*05f0*/  LEA R17, R17, UR4, 0x2 ;  /* 0x0000000411117c11 */ /* 0x000fe4000f8e10ff */
[----:B-1----:R1:W-:Y:S01]  /*0600*/  @P1 STG.E.128 desc[UR6][R2.64], R12 ;  /* 0x0000000c02001986 */ /* 0x0023e2000c101d06 */
[----:B------:R-:W-:Y:S05]  /*0610*/  @!P0 EXIT ;  /* 0x000000000000894d */ /* 0x000fea0003800000 */
[----:B------:R-:W0:Y:S01]  /*0620*/  LDS.128 R16, [R17+0x800] ;  /* 0x0008000011107984 */ /* 0x000e220000000c00 */
[----:B-1----:R-:W-:-:S04]  /*0630*/  IMAD R3, R0, 0x80, R6 ;  /* 0x0000008000037824 */ /* 0x002fc800078e0206 */
[----:B------:R-:W-:-:S05]  /*0640*/  IMAD.WIDE R4, R3, 0x4, R4 ;  /* 0x0000000403047825 */ /* 0x000fca00078e0204 */
[----:B0-----:R-:W-:Y:S01]  /*0650*/  STG.E.128 desc[UR6][R4.64], R16 ;  /* 0x0000001004007986 */ /* 0x001fe2000c101d06 */
[----:B------:R-:W-:Y:S05]  /*0660*/  EXIT ;  /* 0x000000000000794d */ /* 0x000fea0003800000 */
.L_x_0:
[----:B------:R-:W-:-:S00]  /*0670*/  BRA `(.L_x_0) ;  /* 0xfffffffc00fc7947 */ /* 0x000fc0000383ffff */
[----:B------:R-:W-:-:S00]  /*0680*/  NOP ;  /* 0x0000000000007918 */ /* 0x000fc00000000000 */
[----:B------:R-:W-:-:S00]  /*0690*/  NOP ;  /* 0x0000000000007918 */ /* 0x000fc00000000000 */
[----:B------:R-:W-:-:S00]  /*06a0*/  NOP ;  /* 0x0000000000007918 */ /* 0x000fc00000000000 */
[----:B------:R-:W-:-:S00]  /*06b0*/  NOP ;  /* 0x0000000000007918 */ /* 0x000fc00000000000 */
[----:B------:R-:W-:-:S00]  /*06c0*/  NOP ;  /* 0x0000000000007918 */ /* 0x000fc00000000000 */
[----:B------:R-:W-:-:S00]  /*06d0*/  NOP ;  /* 0x0000000000007918 */ /* 0x000fc00000000000 */
[----:B------:R-:W-:-:S00]  /*06e0*/  NOP ;  /* 0x0000000000007918 */ /* 0x000fc00000000000 */
[----:B------:R-:W-:-:S00]  /*06f0*/  NOP ;  /* 0x0000000000007918 */ /* 0x000fc00000000000 */
.L_x_1:


//--------------------- .nv.shared.triton_poi_fused_convolution_27 --------------------------
	.section	.nv.shared.triton_poi_fused_convolution_27,"aw",@nobits
	.sectionflags	@""
	.align	16
	.zero		1024


//--------------------- .nv.constant0.triton_poi_fused_convolution_27 --------------------------
	.section	.nv.constant0.triton_poi_fused_convolution_27,"a",@progbits
	.sectionflags	@""
	.align	4
.nv.constant0.triton_poi_fused_convolution_27:
	.zero		552
